//
// Generated by NVIDIA NVVM Compiler
//
// Compiler Build ID: CL-36424714
// Cuda compilation tools, release 13.0, V13.0.88
// Based on NVVM 20.0.0
//

.version 9.0
.target sm_100
.address_size 64

	// .globl	_Z4testv
.extern .func  (.param .b32 func_retval0) vprintf
(
	.param .b64 vprintf_param_0,
	.param .b64 vprintf_param_1
)
;
.global .align 1 .b8 $str[48] = {72, 101, 108, 108, 111, 32, 87, 111, 114, 108, 100, 33, 32, 102, 114, 111, 109, 32, 116, 104, 114, 101, 97, 100, 32, 91, 37, 100, 44, 37, 100, 93, 32, 9, 9, 70, 114, 111, 109, 32, 100, 101, 118, 105, 99, 101, 10};

.visible .entry _Z4testv()
{
	.local .align 8 .b8 	__local_depot0[8];
	.reg .b64 	%SP;
	.reg .b64 	%SPL;
	.reg .b32 	%r<5>;
	.reg .b64 	%rd<5>;

	mov.u64 	%SPL, __local_depot0;
	cvta.local.u64 	%SP, %SPL;
	add.u64 	%rd1, %SP, 0;
	add.u64 	%rd2, %SPL, 0;
	mov.u32 	%r1, %tid.x;
	mov.u32 	%r2, %ctaid.x;
	st.local.v2.u32 	[%rd2], {%r1, %r2};
	mov.u64 	%rd3, $str;
	cvta.global.u64 	%rd4, %rd3;
	{ // callseq 0, 0
	.param .b64 param0;
	st.param.b64 	[param0], %rd4;
	.param .b64 param1;
	st.param.b64 	[param1], %rd1;
	.param .b32 retval0;
	call.uni (retval0), 
	vprintf, 
	(
	param0, 
	param1
	);
	ld.param.b32 	%r3, [retval0];
	} // callseq 0
	ret;

}


// ===== COMPILED SASS (sm_100) =====

	.target	sm_100

	.elftype	@"ET_EXEC"


//--------------------- .note.nv.tkinfo           --------------------------
	.section	.note.nv.tkinfo,"",@"SHT_NOTE"
	.sectionflags	@"SHF_NOTE_NV_TKINFO"
	.tkinfo
        /*0018*/ 	.word	0x00000002
        /*0030*/ 	.string	""
        /*0030*/ 	.string	"ptxas"
        /*0030*/ 	.string	"Cuda compilation tools, release 13.0, V13.0.88"
        /*0030*/ 	.string	"Build cuda_13.0.r13.0/compiler.36424714_0"
        /*0030*/ 	.string	"-arch sm_100 -m 64 "



//--------------------- .note.nv.cuinfo           --------------------------
	.section	.note.nv.cuinfo,"",@"SHT_NOTE"
	.sectionflags	@"SHF_NOTE_NV_CUINFO"
        /*0018*/ 	.short	0x0002
        /*001a*/ 	.short	0x0064
        /*001c*/ 	.short	0x0082
	.zero		2


//--------------------- .nv.info                  --------------------------
	.section	.nv.info,"",@"SHT_CUDA_INFO"
	.align	4


	//----- nvinfo : EIATTR_REGCOUNT
	.align		4
        /*0000*/ 	.byte	0x04, 0x2f
        /*0002*/ 	.short	(.L_2 - .L_1)
	.align		4
.L_1:
        /*0004*/ 	.word	index@(_Z4testv)
        /*0008*/ 	.word	0x00000018


	//----- nvinfo : EIATTR_FRAME_SIZE
	.align		4
.L_2:
        /*000c*/ 	.byte	0x04, 0x11
        /*000e*/ 	.short	(.L_4 - .L_3)
	.align		4
.L_3:
        /*0010*/ 	.word	index@(_Z4testv)
        /*0014*/ 	.word	0x00000008


	//----- nvinfo : EIATTR_MIN_STACK_SIZE
	.align		4
.L_4:
        /*0018*/ 	.byte	0x04, 0x12
        /*001a*/ 	.short	(.L_6 - .L_5)
	.align		4
.L_5:
        /*001c*/ 	.word	index@(_Z4testv)
        /*0020*/ 	.word	0x00000008
.L_6:


//--------------------- .nv.compat                --------------------------
	.section	.nv.compat,"",@"SHT_CUDA_COMPAT_INFO"
	.align	4
        /*0000*/ 	.byte	0x02, 0x09, 0x00, 0x00, 0x02, 0x02, 0x01, 0x00, 0x02, 0x05, 0x05, 0x00, 0x03, 0x07, 0x01, 0x01
        /*0010*/ 	.byte	0x02, 0x03, 0x00, 0x00, 0x02, 0x06, 0x01, 0x00, 0x04, 0x0b, 0x08, 0x00, 0x09, 0x00, 0x00, 0x00
        /*0020*/ 	.byte	0x00, 0x00, 0x00, 0x00


//--------------------- .nv.info._Z4testv         --------------------------
	.section	.nv.info._Z4testv,"",@"SHT_CUDA_INFO"
	.sectionflags	@""
	.align	4


	//----- nvinfo : EIATTR_CUDA_API_VERSION
	.align		4
        /*0000*/ 	.byte	0x04, 0x37
        /*0002*/ 	.short	(.L_8 - .L_7)
.L_7:
        /*0004*/ 	.word	0x00000082


	//----- nvinfo : EIATTR_SPARSE_MMA_MASK
	.align		4
.L_8:
        /*0008*/ 	.byte	0x03, 0x50
        /*000a*/ 	.short	0x0000


	//----- nvinfo : EIATTR_MAXREG_COUNT
	.align		4
        /*000c*/ 	.byte	0x03, 0x1b
        /*000e*/ 	.short	0x00ff


	//----- nvinfo : EIATTR_EXTERNS
	.align		4
        /*0010*/ 	.byte	0x04, 0x0f
        /*0012*/ 	.short	(.L_10 - .L_9)


	//   ....[0]....
	.align		4
.L_9:
        /*0014*/ 	.word	index@(vprintf)


	//----- nvinfo : EIATTR_MERCURY_ISA_VERSION
	.align		4
.L_10:
        /*0018*/ 	.byte	0x03, 0x5f
        /*001a*/ 	.short	0x0101


	//----- nvinfo : EIATTR_VRC_CTA_INIT_COUNT
	.align		4
        /*001c*/ 	.byte	0x02, 0x4a
	.zero		1
	.zero		1


	//----- nvinfo : EIATTR_SYSCALL_OFFSETS
	.align		4
        /*0020*/ 	.byte	0x04, 0x46
        /*0022*/ 	.short	(.L_12 - .L_11)


	//   ....[0]....
.L_11:
        /*0024*/ 	.word	0x000000f0


	//----- nvinfo : EIATTR_EXIT_INSTR_OFFSETS
	.align		4
.L_12:
        /*0028*/ 	.byte	0x04, 0x1c
        /*002a*/ 	.short	(.L_14 - .L_13)


	//   ....[0]....
.L_13:
        /*002c*/ 	.word	0x00000100


	//----- nvinfo : EIATTR_SW_WAR
	.align		4
.L_14:
        /*0030*/ 	.byte	0x04, 0x36
        /*0032*/ 	.short	(.L_16 - .L_15)
.L_15:
        /*0034*/ 	.word	0x00000008
.L_16:


//--------------------- .nv.callgraph             --------------------------
	.section	.nv.callgraph,"",@"SHT_CUDA_CALLGRAPH"
	.align	4
	.sectionentsize	8
	.align		4
        /*0000*/ 	.word	0x00000000
	.align		4
        /*0004*/ 	.word	0xffffffff
	.align		4
        /*0008*/ 	.word	index@(_Z4testv)
	.align		4
        /*000c*/ 	.word	index@(vprintf)
	.align		4
        /*0010*/ 	.word	0x00000000
	.align		4
        /*0014*/ 	.word	0xfffffffe
	.align		4
        /*0018*/ 	.word	0x00000000
	.align		4
        /*001c*/ 	.word	0xfffffffd
	.align		4
        /*0020*/ 	.word	0x00000000
	.align		4
        /*0024*/ 	.word	0xfffffffc


//--------------------- .nv.constant4             --------------------------
	.section	.nv.constant4,"a",@progbits
	.align	8
	.align		8
.nv.constant4:
        /*0000*/ 	.dword	vprintf
	.align		8
        /*0008*/ 	.dword	$str


//--------------------- .text._Z4testv            --------------------------
	.section	.text._Z4testv,"ax",@progbits
	.align	128
        .global         _Z4testv
        .type           _Z4testv,@function
        .size           _Z4testv,(.L_x_2 - _Z4testv)
        .other          _Z4testv,@"STO_CUDA_ENTRY STV_DEFAULT"
_Z4testv:
.text._Z4testv:
[----:B------:R-:W0:Y:S01]  /*0000*/  LDC R1, c[0x0][0x37c] ;  /* 0x0000df00ff017b82 */ /* 0x000e220000000800 */
[----:B------:R-:W1:Y:S01]  /*0010*/  S2R R8, SR_TID.X ;  /* 0x0000000000087919 */ /* 0x000e620000002100 */
[----:B0-----:R-:W-:Y:S01]  /*0020*/  VIADD R1, R1, 0xfffffff8 ;  /* 0xfffffff801017836 */ /* 0x001fe20000000000 */
[----:B------:R-:W-:Y:S01]  /*0030*/  MOV R0, 0x0 ;  /* 0x0000000000007802 */ /* 0x000fe20000000f00 */
[----:B------:R-:W0:Y:S01]  /*0040*/  LDCU UR4, c[0x0][0x2f8] ;  /* 0x00005f00ff0477ac */ /* 0x000e220008000800 */
[----:B------:R-:W1:Y:S03]  /*0050*/  S2R R9, SR_CTAID.X ;  /* 0x0000000000097919 */ /* 0x000e660000002500 */
[----:B------:R2:W3:Y:S01]  /*0060*/  LDC.64 R2, c[0x4][R0] ;  /* 0x0100000000027b82 */ /* 0x0004e20000000a00 */
[----:B------:R-:W4:Y:S01]  /*0070*/  LDCU.64 UR6, c[0x4][0x8] ;  /* 0x01000100ff0677ac */ /* 0x000f220008000a00 */
[----:B------:R-:W5:Y:S01]  /*0080*/  LDCU UR5, c[0x0][0x2fc] ;  /* 0x00005f80ff0577ac */ /* 0x000f620008000800 */
[----:B0-----:R-:W-:Y:S01]  /*0090*/  IADD3 R6, P0, PT, R1, UR4, RZ ;  /* 0x0000000401067c10 */ /* 0x001fe2000ff1e0ff */
[----:B----4-:R-:W-:Y:S01]  /*00a0*/  IMAD.U32 R4, RZ, RZ, UR6 ;  /* 0x00000006ff047e24 */ /* 0x010fe2000f8e00ff */
[----:B------:R-:W-:-:S03]  /*00b0*/  MOV R5, UR7 ;  /* 0x0000000700057c02 */ /* 0x000fc60008000f00 */
[----:B-----5:R-:W-:Y:S01]  /*00c0*/  IMAD.X R7, RZ, RZ, UR5, P0 ;  /* 0x00000005ff077e24 */ /* 0x020fe200080e06ff */
[----:B-1----:R2:W-:Y:S07]  /*00d0*/  STL.64 [R1], R8 ;  /* 0x0000000801007387 */ /* 0x0025ee0000100a00 */
[----:B------:R-:W-:-:S07]  /*00e0*/  LEPC R20, `(.L_x_0) ;  /* 0x000000001014794e */ /* 0x000fce0000000000 */
[----:B--23--:R-:W-:Y:S05]  /*00f0*/  CALL.ABS.NOINC R2 ;  /* 0x0000000002007343 */ /* 0x00cfea0003c00000 */
.L_x_0:
[----:B------:R-:W-:Y:S05]  /*0100*/  EXIT ;  /* 0x000000000000794d */ /* 0x000fea0003800000 */
.L_x_1:
[----:B------:R-:W-:-:S00]  /*0110*/  BRA `(.L_x_1) ;  /* 0xfffffffc00fc7947 */ /* 0x000fc0000383ffff */
[----:B------:R-:W-:-:S00]  /*0120*/  NOP ;  /* 0x0000000000007918 */ /* 0x000fc00000000000 */
        /* <DEDUP_REMOVED lines=13> */
.L_x_2:


//--------------------- .nv.global.init           --------------------------
	.section	.nv.global.init,"aw",@progbits
.nv.global.init:
	.type		$str,@object
	.size		$str,(.L_0 - $str)
$str:
        /*0000*/ 	.byte	0x48, 0x65, 0x6c, 0x6c, 0x6f, 0x20, 0x57, 0x6f, 0x72, 0x6c, 0x64, 0x21, 0x20, 0x66, 0x72, 0x6f
        /*0010*/ 	.byte	0x6d, 0x20, 0x74, 0x68, 0x72, 0x65, 0x61, 0x64, 0x20, 0x5b, 0x25, 0x64, 0x2c, 0x25, 0x64, 0x5d
        /*0020*/ 	.byte	0x20, 0x09, 0x09, 0x46, 0x72, 0x6f, 0x6d, 0x20, 0x64, 0x65, 0x76, 0x69, 0x63, 0x65, 0x0a, 0x00
.L_0:


//--------------------- .nv.shared.reserved.0     --------------------------
	.section	.nv.shared.reserved.0,"aw",@nobits
	.weak		__nv_reservedSMEM_offset_0_alias
	.size		__nv_reservedSMEM_offset_0_alias, 0, 64
	.other		__nv_reservedSMEM_offset_0_alias,@"STO_CUDA_RESERVED_SHARED STV_DEFAULT"
__nv_reservedSMEM_offset_0_alias:
	.zero		0
	.zero		64


//--------------------- .nv.constant0._Z4testv    --------------------------
	.section	.nv.constant0._Z4testv,"a",@progbits
	.sectionflags	@""
	.align	4
.nv.constant0._Z4testv:
	.zero		896


//--------------------- SYMBOLS --------------------------

	.type		.nv.reservedSmem.offset0,@object
	.size		.nv.reservedSmem.offset0,0x4
	.type		vprintf,@function
